//
// Generated by NVIDIA NVVM Compiler
//
// Compiler Build ID: CL-36424714
// Cuda compilation tools, release 13.0, V13.0.88
// Based on NVVM 20.0.0
//

.version 9.0
.target sm_100
.address_size 64

	// .globl	_Z17gemm_naive_kernelPKfS0_Pfiii

.visible .entry _Z17gemm_naive_kernelPKfS0_Pfiii(
	.param .u64 .ptr .align 1 _Z17gemm_naive_kernelPKfS0_Pfiii_param_0,
	.param .u64 .ptr .align 1 _Z17gemm_naive_kernelPKfS0_Pfiii_param_1,
	.param .u64 .ptr .align 1 _Z17gemm_naive_kernelPKfS0_Pfiii_param_2,
	.param .u32 _Z17gemm_naive_kernelPKfS0_Pfiii_param_3,
	.param .u32 _Z17gemm_naive_kernelPKfS0_Pfiii_param_4,
	.param .u32 _Z17gemm_naive_kernelPKfS0_Pfiii_param_5
)
{


	ret;

}
	// .globl	_Z17gemm_tiled_kernelPKfS0_Pfiii
.visible .entry _Z17gemm_tiled_kernelPKfS0_Pfiii(
	.param .u64 .ptr .align 1 _Z17gemm_tiled_kernelPKfS0_Pfiii_param_0,
	.param .u64 .ptr .align 1 _Z17gemm_tiled_kernelPKfS0_Pfiii_param_1,
	.param .u64 .ptr .align 1 _Z17gemm_tiled_kernelPKfS0_Pfiii_param_2,
	.param .u32 _Z17gemm_tiled_kernelPKfS0_Pfiii_param_3,
	.param .u32 _Z17gemm_tiled_kernelPKfS0_Pfiii_param_4,
	.param .u32 _Z17gemm_tiled_kernelPKfS0_Pfiii_param_5
)
{


	ret;

}


// ===== COMPILED SASS (sm_100) =====

	.target	sm_100

	.elftype	@"ET_EXEC"


//--------------------- .note.nv.tkinfo           --------------------------
	.section	.note.nv.tkinfo,"",@"SHT_NOTE"
	.sectionflags	@"SHF_NOTE_NV_TKINFO"
	.tkinfo
        /*0018*/ 	.word	0x00000002
        /*0030*/ 	.string	""
        /*0030*/ 	.string	"ptxas"
        /*0030*/ 	.string	"Cuda compilation tools, release 13.0, V13.0.88"
        /*0030*/ 	.string	"Build cuda_13.0.r13.0/compiler.36424714_0"
        /*0030*/ 	.string	"-arch sm_100 -m 64 "



//--------------------- .note.nv.cuinfo           --------------------------
	.section	.note.nv.cuinfo,"",@"SHT_NOTE"
	.sectionflags	@"SHF_NOTE_NV_CUINFO"
        /*0018*/ 	.short	0x0002
        /*001a*/ 	.short	0x0064
        /*001c*/ 	.short	0x0082
	.zero		2


//--------------------- .nv.info                  --------------------------
	.section	.nv.info,"",@"SHT_CUDA_INFO"
	.align	4


	//----- nvinfo : EIATTR_REGCOUNT
	.align		4
        /*0000*/ 	.byte	0x04, 0x2f
        /*0002*/ 	.short	(.L_1 - .L_0)
	.align		4
.L_0:
        /*0004*/ 	.word	index@(_Z17gemm_naive_kernelPKfS0_Pfiii)
        /*0008*/ 	.word	0x00000004


	//----- nvinfo : EIATTR_FRAME_SIZE
	.align		4
.L_1:
        /*000c*/ 	.byte	0x04, 0x11
        /*000e*/ 	.short	(.L_3 - .L_2)
	.align		4
.L_2:
        /*0010*/ 	.word	index@(_Z17gemm_naive_kernelPKfS0_Pfiii)
        /*0014*/ 	.word	0x00000000


	//----- nvinfo : EIATTR_REGCOUNT
	.align		4
.L_3:
        /*0018*/ 	.byte	0x04, 0x2f
        /*001a*/ 	.short	(.L_5 - .L_4)
	.align		4
.L_4:
        /*001c*/ 	.word	index@(_Z17gemm_tiled_kernelPKfS0_Pfiii)
        /*0020*/ 	.word	0x00000004


	//----- nvinfo : EIATTR_FRAME_SIZE
	.align		4
.L_5:
        /*0024*/ 	.byte	0x04, 0x11
        /*0026*/ 	.short	(.L_7 - .L_6)
	.align		4
.L_6:
        /*0028*/ 	.word	index@(_Z17gemm_tiled_kernelPKfS0_Pfiii)
        /*002c*/ 	.word	0x00000000


	//----- nvinfo : EIATTR_MIN_STACK_SIZE
	.align		4
.L_7:
        /*0030*/ 	.byte	0x04, 0x12
        /*0032*/ 	.short	(.L_9 - .L_8)
	.align		4
.L_8:
        /*0034*/ 	.word	index@(_Z17gemm_tiled_kernelPKfS0_Pfiii)
        /*0038*/ 	.word	0x00000000


	//----- nvinfo : EIATTR_MIN_STACK_SIZE
	.align		4
.L_9:
        /*003c*/ 	.byte	0x04, 0x12
        /*003e*/ 	.short	(.L_11 - .L_10)
	.align		4
.L_10:
        /*0040*/ 	.word	index@(_Z17gemm_naive_kernelPKfS0_Pfiii)
        /*0044*/ 	.word	0x00000000
.L_11:


//--------------------- .nv.compat                --------------------------
	.section	.nv.compat,"",@"SHT_CUDA_COMPAT_INFO"
	.align	4
        /*0000*/ 	.byte	0x02, 0x09, 0x00, 0x00, 0x02, 0x02, 0x01, 0x00, 0x02, 0x05, 0x05, 0x00, 0x03, 0x07, 0x01, 0x01
        /*0010*/ 	.byte	0x02, 0x03, 0x00, 0x00, 0x02, 0x06, 0x01, 0x00, 0x04, 0x0b, 0x08, 0x00, 0x09, 0x00, 0x00, 0x00
        /*0020*/ 	.byte	0x00, 0x00, 0x00, 0x00


//--------------------- .nv.info._Z17gemm_tiled_kernelPKfS0_Pfiii --------------------------
	.section	.nv.info._Z17gemm_tiled_kernelPKfS0_Pfiii,"",@"SHT_CUDA_INFO"
	.sectionflags	@""
	.align	4


	//----- nvinfo : EIATTR_CUDA_API_VERSION
	.align		4
        /*0000*/ 	.byte	0x04, 0x37
        /*0002*/ 	.short	(.L_13 - .L_12)
.L_12:
        /*0004*/ 	.word	0x00000082


	//----- nvinfo : EIATTR_KPARAM_INFO
	.align		4
.L_13:
        /*0008*/ 	.byte	0x04, 0x17
        /*000a*/ 	.short	(.L_15 - .L_14)
.L_14:
        /*000c*/ 	.word	0x00000000
        /*0010*/ 	.short	0x0005
        /*0012*/ 	.short	0x0020
        /*0014*/ 	.byte	0x00, 0xf0, 0x11, 0x00


	//----- nvinfo : EIATTR_KPARAM_INFO
	.align		4
.L_15:
        /*0018*/ 	.byte	0x04, 0x17
        /*001a*/ 	.short	(.L_17 - .L_16)
.L_16:
        /*001c*/ 	.word	0x00000000
        /*0020*/ 	.short	0x0004
        /*0022*/ 	.short	0x001c
        /*0024*/ 	.byte	0x00, 0xf0, 0x11, 0x00


	//----- nvinfo : EIATTR_KPARAM_INFO
	.align		4
.L_17:
        /*0028*/ 	.byte	0x04, 0x17
        /*002a*/ 	.short	(.L_19 - .L_18)
.L_18:
        /*002c*/ 	.word	0x00000000
        /*0030*/ 	.short	0x0003
        /*0032*/ 	.short	0x0018
        /*0034*/ 	.byte	0x00, 0xf0, 0x11, 0x00


	//----- nvinfo : EIATTR_KPARAM_INFO
	.align		4
.L_19:
        /*0038*/ 	.byte	0x04, 0x17
        /*003a*/ 	.short	(.L_21 - .L_20)
.L_20:
        /*003c*/ 	.word	0x00000000
        /*0040*/ 	.short	0x0002
        /*0042*/ 	.short	0x0010
        /*0044*/ 	.byte	0x00, 0xf5, 0x21, 0x00


	//----- nvinfo : EIATTR_KPARAM_INFO
	.align		4
.L_21:
        /*0048*/ 	.byte	0x04, 0x17
        /*004a*/ 	.short	(.L_23 - .L_22)
.L_22:
        /*004c*/ 	.word	0x00000000
        /*0050*/ 	.short	0x0001
        /*0052*/ 	.short	0x0008
        /*0054*/ 	.byte	0x00, 0xf5, 0x21, 0x00


	//----- nvinfo : EIATTR_KPARAM_INFO
	.align		4
.L_23:
        /*0058*/ 	.byte	0x04, 0x17
        /*005a*/ 	.short	(.L_25 - .L_24)
.L_24:
        /*005c*/ 	.word	0x00000000
        /*0060*/ 	.short	0x0000
        /*0062*/ 	.short	0x0000
        /*0064*/ 	.byte	0x00, 0xf5, 0x21, 0x00


	//----- nvinfo : EIATTR_SPARSE_MMA_MASK
	.align		4
.L_25:
        /*0068*/ 	.byte	0x03, 0x50
        /*006a*/ 	.short	0x0000


	//----- nvinfo : EIATTR_MAXREG_COUNT
	.align		4
        /*006c*/ 	.byte	0x03, 0x1b
        /*006e*/ 	.short	0x00ff


	//----- nvinfo : EIATTR_MERCURY_ISA_VERSION
	.align		4
        /*0070*/ 	.byte	0x03, 0x5f
        /*0072*/ 	.short	0x0101


	//----- nvinfo : EIATTR_VRC_CTA_INIT_COUNT
	.align		4
        /*0074*/ 	.byte	0x02, 0x4a
	.zero		1
	.zero		1


	//----- nvinfo : EIATTR_EXIT_INSTR_OFFSETS
	.align		4
        /*0078*/ 	.byte	0x04, 0x1c
        /*007a*/ 	.short	(.L_27 - .L_26)


	//   ....[0]....
.L_26:
        /*007c*/ 	.word	0x00000010


	//----- nvinfo : EIATTR_CBANK_PARAM_SIZE
	.align		4
.L_27:
        /*0080*/ 	.byte	0x03, 0x19
        /*0082*/ 	.short	0x0024


	//----- nvinfo : EIATTR_PARAM_CBANK
	.align		4
        /*0084*/ 	.byte	0x04, 0x0a
        /*0086*/ 	.short	(.L_29 - .L_28)
	.align		4
.L_28:
        /*0088*/ 	.word	index@(.nv.constant0._Z17gemm_tiled_kernelPKfS0_Pfiii)
        /*008c*/ 	.short	0x0380
        /*008e*/ 	.short	0x0024


	//----- nvinfo : EIATTR_SW_WAR
	.align		4
.L_29:
        /*0090*/ 	.byte	0x04, 0x36
        /*0092*/ 	.short	(.L_31 - .L_30)
.L_30:
        /*0094*/ 	.word	0x00000008
.L_31:


//--------------------- .nv.info._Z17gemm_naive_kernelPKfS0_Pfiii --------------------------
	.section	.nv.info._Z17gemm_naive_kernelPKfS0_Pfiii,"",@"SHT_CUDA_INFO"
	.sectionflags	@""
	.align	4


	//----- nvinfo : EIATTR_CUDA_API_VERSION
	.align		4
        /*0000*/ 	.byte	0x04, 0x37
        /*0002*/ 	.short	(.L_33 - .L_32)
.L_32:
        /*0004*/ 	.word	0x00000082


	//----- nvinfo : EIATTR_KPARAM_INFO
	.align		4
.L_33:
        /*0008*/ 	.byte	0x04, 0x17
        /*000a*/ 	.short	(.L_35 - .L_34)
.L_34:
        /*000c*/ 	.word	0x00000000
        /*0010*/ 	.short	0x0005
        /*0012*/ 	.short	0x0020
        /*0014*/ 	.byte	0x00, 0xf0, 0x11, 0x00


	//----- nvinfo : EIATTR_KPARAM_INFO
	.align		4
.L_35:
        /*0018*/ 	.byte	0x04, 0x17
        /*001a*/ 	.short	(.L_37 - .L_36)
.L_36:
        /*001c*/ 	.word	0x00000000
        /*0020*/ 	.short	0x0004
        /*0022*/ 	.short	0x001c
        /*0024*/ 	.byte	0x00, 0xf0, 0x11, 0x00


	//----- nvinfo : EIATTR_KPARAM_INFO
	.align		4
.L_37:
        /*0028*/ 	.byte	0x04, 0x17
        /*002a*/ 	.short	(.L_39 - .L_38)
.L_38:
        /*002c*/ 	.word	0x00000000
        /*0030*/ 	.short	0x0003
        /*0032*/ 	.short	0x0018
        /*0034*/ 	.byte	0x00, 0xf0, 0x11, 0x00


	//----- nvinfo : EIATTR_KPARAM_INFO
	.align		4
.L_39:
        /*0038*/ 	.byte	0x04, 0x17
        /*003a*/ 	.short	(.L_41 - .L_40)
.L_40:
        /*003c*/ 	.word	0x00000000
        /*0040*/ 	.short	0x0002
        /*0042*/ 	.short	0x0010
        /*0044*/ 	.byte	0x00, 0xf5, 0x21, 0x00


	//----- nvinfo : EIATTR_KPARAM_INFO
	.align		4
.L_41:
        /*0048*/ 	.byte	0x04, 0x17
        /*004a*/ 	.short	(.L_43 - .L_42)
.L_42:
        /*004c*/ 	.word	0x00000000
        /*0050*/ 	.short	0x0001
        /*0052*/ 	.short	0x0008
        /*0054*/ 	.byte	0x00, 0xf5, 0x21, 0x00


	//----- nvinfo : EIATTR_KPARAM_INFO
	.align		4
.L_43:
        /*0058*/ 	.byte	0x04, 0x17
        /*005a*/ 	.short	(.L_45 - .L_44)
.L_44:
        /*005c*/ 	.word	0x00000000
        /*0060*/ 	.short	0x0000
        /*0062*/ 	.short	0x0000
        /*0064*/ 	.byte	0x00, 0xf5, 0x21, 0x00


	//----- nvinfo : EIATTR_SPARSE_MMA_MASK
	.align		4
.L_45:
        /*0068*/ 	.byte	0x03, 0x50
        /*006a*/ 	.short	0x0000


	//----- nvinfo : EIATTR_MAXREG_COUNT
	.align		4
        /*006c*/ 	.byte	0x03, 0x1b
        /*006e*/ 	.short	0x00ff


	//----- nvinfo : EIATTR_MERCURY_ISA_VERSION
	.align		4
        /*0070*/ 	.byte	0x03, 0x5f
        /*0072*/ 	.short	0x0101


	//----- nvinfo : EIATTR_VRC_CTA_INIT_COUNT
	.align		4
        /*0074*/ 	.byte	0x02, 0x4a
	.zero		1
	.zero		1


	//----- nvinfo : EIATTR_EXIT_INSTR_OFFSETS
	.align		4
        /*0078*/ 	.byte	0x04, 0x1c
        /*007a*/ 	.short	(.L_47 - .L_46)


	//   ....[0]....
.L_46:
        /*007c*/ 	.word	0x00000010


	//----- nvinfo : EIATTR_CBANK_PARAM_SIZE
	.align		4
.L_47:
        /*0080*/ 	.byte	0x03, 0x19
        /*0082*/ 	.short	0x0024


	//----- nvinfo : EIATTR_PARAM_CBANK
	.align		4
        /*0084*/ 	.byte	0x04, 0x0a
        /*0086*/ 	.short	(.L_49 - .L_48)
	.align		4
.L_48:
        /*0088*/ 	.word	index@(.nv.constant0._Z17gemm_naive_kernelPKfS0_Pfiii)
        /*008c*/ 	.short	0x0380
        /*008e*/ 	.short	0x0024


	//----- nvinfo : EIATTR_SW_WAR
	.align		4
.L_49:
        /*0090*/ 	.byte	0x04, 0x36
        /*0092*/ 	.short	(.L_51 - .L_50)
.L_50:
        /*0094*/ 	.word	0x00000008
.L_51:


//--------------------- .nv.callgraph             --------------------------
	.section	.nv.callgraph,"",@"SHT_CUDA_CALLGRAPH"
	.align	4
	.sectionentsize	8
	.align		4
        /*0000*/ 	.word	0x00000000
	.align		4
        /*0004*/ 	.word	0xffffffff
	.align		4
        /*0008*/ 	.word	0x00000000
	.align		4
        /*000c*/ 	.word	0xfffffffe
	.align		4
        /*0010*/ 	.word	0x00000000
	.align		4
        /*0014*/ 	.word	0xfffffffd
	.align		4
        /*0018*/ 	.word	0x00000000
	.align		4
        /*001c*/ 	.word	0xfffffffc


//--------------------- .text._Z17gemm_tiled_kernelPKfS0_Pfiii --------------------------
	.section	.text._Z17gemm_tiled_kernelPKfS0_Pfiii,"ax",@progbits
	.align	128
        .global         _Z17gemm_tiled_kernelPKfS0_Pfiii
        .type           _Z17gemm_tiled_kernelPKfS0_Pfiii,@function
        .size           _Z17gemm_tiled_kernelPKfS0_Pfiii,(.L_x_2 - _Z17gemm_tiled_kernelPKfS0_Pfiii)
        .other          _Z17gemm_tiled_kernelPKfS0_Pfiii,@"STO_CUDA_ENTRY STV_DEFAULT"
_Z17gemm_tiled_kernelPKfS0_Pfiii:
.text._Z17gemm_tiled_kernelPKfS0_Pfiii:
[----:B------:R-:W-:Y:S01]  /*0000*/  LDC R1, c[0x0][0x37c] ;  /* 0x0000df00ff017b82 */ /* 0x000fe20000000800 */
[----:B------:R-:W-:Y:S05]  /*0010*/  EXIT ;  /* 0x000000000000794d */ /* 0x000fea0003800000 */
.L_x_0:
[----:B------:R-:W-:-:S00]  /*0020*/  BRA `(.L_x_0) ;  /* 0xfffffffc00fc7947 */ /* 0x000fc0000383ffff */
[----:B------:R-:W-:-:S00]  /*0030*/  NOP ;  /* 0x0000000000007918 */ /* 0x000fc00000000000 */
        /* <DEDUP_REMOVED lines=12> */
.L_x_2:


//--------------------- .text._Z17gemm_naive_kernelPKfS0_Pfiii --------------------------
	.section	.text._Z17gemm_naive_kernelPKfS0_Pfiii,"ax",@progbits
	.align	128
        .global         _Z17gemm_naive_kernelPKfS0_Pfiii
        .type           _Z17gemm_naive_kernelPKfS0_Pfiii,@function
        .size           _Z17gemm_naive_kernelPKfS0_Pfiii,(.L_x_3 - _Z17gemm_naive_kernelPKfS0_Pfiii)
        .other          _Z17gemm_naive_kernelPKfS0_Pfiii,@"STO_CUDA_ENTRY STV_DEFAULT"
_Z17gemm_naive_kernelPKfS0_Pfiii:
.text._Z17gemm_naive_kernelPKfS0_Pfiii:
[----:B------:R-:W-:Y:S01]  /*0000*/  LDC R1, c[0x0][0x37c] ;  /* 0x0000df00ff017b82 */ /* 0x000fe20000000800 */
[----:B------:R-:W-:Y:S05]  /*0010*/  EXIT ;  /* 0x000000000000794d */ /* 0x000fea0003800000 */
.L_x_1:
        /* <DEDUP_REMOVED lines=14> */
.L_x_3:


//--------------------- .nv.shared.reserved.0     --------------------------
	.section	.nv.shared.reserved.0,"aw",@nobits
	.weak		__nv_reservedSMEM_offset_0_alias
	.size		__nv_reservedSMEM_offset_0_alias, 0, 64
	.other		__nv_reservedSMEM_offset_0_alias,@"STO_CUDA_RESERVED_SHARED STV_DEFAULT"
__nv_reservedSMEM_offset_0_alias:
	.zero		0
	.zero		64


//--------------------- .nv.constant0._Z17gemm_tiled_kernelPKfS0_Pfiii --------------------------
	.section	.nv.constant0._Z17gemm_tiled_kernelPKfS0_Pfiii,"a",@progbits
	.sectionflags	@""
	.align	4
.nv.constant0._Z17gemm_tiled_kernelPKfS0_Pfiii:
	.zero		932


//--------------------- .nv.constant0._Z17gemm_naive_kernelPKfS0_Pfiii --------------------------
	.section	.nv.constant0._Z17gemm_naive_kernelPKfS0_Pfiii,"a",@progbits
	.sectionflags	@""
	.align	4
.nv.constant0._Z17gemm_naive_kernelPKfS0_Pfiii:
	.zero		932


//--------------------- SYMBOLS --------------------------

	.type		.nv.reservedSmem.offset0,@object
	.size		.nv.reservedSmem.offset0,0x4
